//
// Generated by NVIDIA NVVM Compiler
//
// Compiler Build ID: CL-36424714
// Cuda compilation tools, release 13.0, V13.0.88
// Based on NVVM 20.0.0
//

.version 9.0
.target sm_100
.address_size 64

	// .globl	_Z5init1Pfi
.extern .func  (.param .b32 func_retval0) vprintf
(
	.param .b64 vprintf_param_0,
	.param .b64 vprintf_param_1
)
;
.global .align 1 .b8 $str[18] = {71, 80, 85, 58, 32, 37, 100, 44, 100, 112, 116, 114, 58, 32, 37, 102, 10};

.visible .entry _Z5init1Pfi(
	.param .u64 .ptr .align 1 _Z5init1Pfi_param_0,
	.param .u32 _Z5init1Pfi_param_1
)
{
	.local .align 16 .b8 	__local_depot0[16];
	.reg .b64 	%SP;
	.reg .b64 	%SPL;
	.reg .b32 	%r<5>;
	.reg .b32 	%f<2>;
	.reg .b64 	%rd<9>;
	.reg .b64 	%fd<2>;

	mov.u64 	%SPL, __local_depot0;
	cvta.local.u64 	%SP, %SPL;
	ld.param.u64 	%rd1, [_Z5init1Pfi_param_0];
	ld.param.u32 	%r1, [_Z5init1Pfi_param_1];
	cvta.to.global.u64 	%rd2, %rd1;
	add.u64 	%rd3, %SP, 0;
	add.u64 	%rd4, %SPL, 0;
	mov.u32 	%r2, %tid.x;
	cvt.rn.f32.u32 	%f1, %r2;
	mul.wide.u32 	%rd5, %r2, 4;
	add.s64 	%rd6, %rd2, %rd5;
	st.global.f32 	[%rd6], %f1;
	cvt.rn.f64.u32 	%fd1, %r2;
	st.local.u32 	[%rd4], %r1;
	st.local.f64 	[%rd4+8], %fd1;
	mov.u64 	%rd7, $str;
	cvta.global.u64 	%rd8, %rd7;
	{ // callseq 0, 0
	.param .b64 param0;
	st.param.b64 	[param0], %rd8;
	.param .b64 param1;
	st.param.b64 	[param1], %rd3;
	.param .b32 retval0;
	call.uni (retval0), 
	vprintf, 
	(
	param0, 
	param1
	);
	ld.param.b32 	%r3, [retval0];
	} // callseq 0
	ret;

}


// ===== COMPILED SASS (sm_100) =====

	.target	sm_100

	.elftype	@"ET_EXEC"


//--------------------- .note.nv.tkinfo           --------------------------
	.section	.note.nv.tkinfo,"",@"SHT_NOTE"
	.sectionflags	@"SHF_NOTE_NV_TKINFO"
	.tkinfo
        /*0018*/ 	.word	0x00000002
        /*0030*/ 	.string	""
        /*0030*/ 	.string	"ptxas"
        /*0030*/ 	.string	"Cuda compilation tools, release 13.0, V13.0.88"
        /*0030*/ 	.string	"Build cuda_13.0.r13.0/compiler.36424714_0"
        /*0030*/ 	.string	"-arch sm_100 -m 64 "



//--------------------- .note.nv.cuinfo           --------------------------
	.section	.note.nv.cuinfo,"",@"SHT_NOTE"
	.sectionflags	@"SHF_NOTE_NV_CUINFO"
        /*0018*/ 	.short	0x0002
        /*001a*/ 	.short	0x0064
        /*001c*/ 	.short	0x0082
	.zero		2


//--------------------- .nv.info                  --------------------------
	.section	.nv.info,"",@"SHT_CUDA_INFO"
	.align	4


	//----- nvinfo : EIATTR_REGCOUNT
	.align		4
        /*0000*/ 	.byte	0x04, 0x2f
        /*0002*/ 	.short	(.L_2 - .L_1)
	.align		4
.L_1:
        /*0004*/ 	.word	index@(_Z5init1Pfi)
        /*0008*/ 	.word	0x00000018


	//----- nvinfo : EIATTR_FRAME_SIZE
	.align		4
.L_2:
        /*000c*/ 	.byte	0x04, 0x11
        /*000e*/ 	.short	(.L_4 - .L_3)
	.align		4
.L_3:
        /*0010*/ 	.word	index@(_Z5init1Pfi)
        /*0014*/ 	.word	0x00000010


	//----- nvinfo : EIATTR_MIN_STACK_SIZE
	.align		4
.L_4:
        /*0018*/ 	.byte	0x04, 0x12
        /*001a*/ 	.short	(.L_6 - .L_5)
	.align		4
.L_5:
        /*001c*/ 	.word	index@(_Z5init1Pfi)
        /*0020*/ 	.word	0x00000010
.L_6:


//--------------------- .nv.compat                --------------------------
	.section	.nv.compat,"",@"SHT_CUDA_COMPAT_INFO"
	.align	4
        /*0000*/ 	.byte	0x02, 0x09, 0x00, 0x00, 0x02, 0x02, 0x01, 0x00, 0x02, 0x05, 0x05, 0x00, 0x03, 0x07, 0x01, 0x01
        /*0010*/ 	.byte	0x02, 0x03, 0x00, 0x00, 0x02, 0x06, 0x01, 0x00, 0x04, 0x0b, 0x08, 0x00, 0x09, 0x00, 0x00, 0x00
        /*0020*/ 	.byte	0x00, 0x00, 0x00, 0x00


//--------------------- .nv.info._Z5init1Pfi      --------------------------
	.section	.nv.info._Z5init1Pfi,"",@"SHT_CUDA_INFO"
	.sectionflags	@""
	.align	4


	//----- nvinfo : EIATTR_CUDA_API_VERSION
	.align		4
        /*0000*/ 	.byte	0x04, 0x37
        /*0002*/ 	.short	(.L_8 - .L_7)
.L_7:
        /*0004*/ 	.word	0x00000082


	//----- nvinfo : EIATTR_KPARAM_INFO
	.align		4
.L_8:
        /*0008*/ 	.byte	0x04, 0x17
        /*000a*/ 	.short	(.L_10 - .L_9)
.L_9:
        /*000c*/ 	.word	0x00000000
        /*0010*/ 	.short	0x0001
        /*0012*/ 	.short	0x0008
        /*0014*/ 	.byte	0x00, 0xf0, 0x11, 0x00


	//----- nvinfo : EIATTR_KPARAM_INFO
	.align		4
.L_10:
        /*0018*/ 	.byte	0x04, 0x17
        /*001a*/ 	.short	(.L_12 - .L_11)
.L_11:
        /*001c*/ 	.word	0x00000000
        /*0020*/ 	.short	0x0000
        /*0022*/ 	.short	0x0000
        /*0024*/ 	.byte	0x00, 0xf5, 0x21, 0x00


	//----- nvinfo : EIATTR_SPARSE_MMA_MASK
	.align		4
.L_12:
        /*0028*/ 	.byte	0x03, 0x50
        /*002a*/ 	.short	0x0000


	//----- nvinfo : EIATTR_MAXREG_COUNT
	.align		4
        /*002c*/ 	.byte	0x03, 0x1b
        /*002e*/ 	.short	0x00ff


	//----- nvinfo : EIATTR_EXTERNS
	.align		4
        /*0030*/ 	.byte	0x04, 0x0f
        /*0032*/ 	.short	(.L_14 - .L_13)


	//   ....[0]....
	.align		4
.L_13:
        /*0034*/ 	.word	index@(vprintf)


	//----- nvinfo : EIATTR_MERCURY_ISA_VERSION
	.align		4
.L_14:
        /*0038*/ 	.byte	0x03, 0x5f
        /*003a*/ 	.short	0x0101


	//----- nvinfo : EIATTR_VRC_CTA_INIT_COUNT
	.align		4
        /*003c*/ 	.byte	0x02, 0x4a
	.zero		1
	.zero		1


	//----- nvinfo : EIATTR_SYSCALL_OFFSETS
	.align		4
        /*0040*/ 	.byte	0x04, 0x46
        /*0042*/ 	.short	(.L_16 - .L_15)


	//   ....[0]....
.L_15:
        /*0044*/ 	.word	0x00000160


	//----- nvinfo : EIATTR_EXIT_INSTR_OFFSETS
	.align		4
.L_16:
        /*0048*/ 	.byte	0x04, 0x1c
        /*004a*/ 	.short	(.L_18 - .L_17)


	//   ....[0]....
.L_17:
        /*004c*/ 	.word	0x00000170


	//----- nvinfo : EIATTR_CBANK_PARAM_SIZE
	.align		4
.L_18:
        /*0050*/ 	.byte	0x03, 0x19
        /*0052*/ 	.short	0x000c


	//----- nvinfo : EIATTR_PARAM_CBANK
	.align		4
        /*0054*/ 	.byte	0x04, 0x0a
        /*0056*/ 	.short	(.L_20 - .L_19)
	.align		4
.L_19:
        /*0058*/ 	.word	index@(.nv.constant0._Z5init1Pfi)
        /*005c*/ 	.short	0x0380
        /*005e*/ 	.short	0x000c


	//----- nvinfo : EIATTR_SW_WAR
	.align		4
.L_20:
        /*0060*/ 	.byte	0x04, 0x36
        /*0062*/ 	.short	(.L_22 - .L_21)
.L_21:
        /*0064*/ 	.word	0x00000008
.L_22:


//--------------------- .nv.callgraph             --------------------------
	.section	.nv.callgraph,"",@"SHT_CUDA_CALLGRAPH"
	.align	4
	.sectionentsize	8
	.align		4
        /*0000*/ 	.word	0x00000000
	.align		4
        /*0004*/ 	.word	0xffffffff
	.align		4
        /*0008*/ 	.word	index@(_Z5init1Pfi)
	.align		4
        /*000c*/ 	.word	index@(vprintf)
	.align		4
        /*0010*/ 	.word	0x00000000
	.align		4
        /*0014*/ 	.word	0xfffffffe
	.align		4
        /*0018*/ 	.word	0x00000000
	.align		4
        /*001c*/ 	.word	0xfffffffd
	.align		4
        /*0020*/ 	.word	0x00000000
	.align		4
        /*0024*/ 	.word	0xfffffffc


//--------------------- .nv.constant4             --------------------------
	.section	.nv.constant4,"a",@progbits
	.align	8
	.align		8
.nv.constant4:
        /*0000*/ 	.dword	vprintf
	.align		8
        /*0008*/ 	.dword	$str


//--------------------- .text._Z5init1Pfi         --------------------------
	.section	.text._Z5init1Pfi,"ax",@progbits
	.align	128
        .global         _Z5init1Pfi
        .type           _Z5init1Pfi,@function
        .size           _Z5init1Pfi,(.L_x_2 - _Z5init1Pfi)
        .other          _Z5init1Pfi,@"STO_CUDA_ENTRY STV_DEFAULT"
_Z5init1Pfi:
.text._Z5init1Pfi:
[----:B------:R-:W0:Y:S01]  /*0000*/  LDC R1, c[0x0][0x37c] ;  /* 0x0000df00ff017b82 */ /* 0x000e220000000800 */
[----:B------:R-:W1:Y:S07]  /*0010*/  S2R R5, SR_TID.X ;  /* 0x0000000000057919 */ /* 0x000e6e0000002100 */
[----:B------:R-:W2:Y:S01]  /*0020*/  LDC.64 R2, c[0x0][0x380] ;  /* 0x0000e000ff027b82 */ /* 0x000ea20000000a00 */
[----:B------:R-:W3:Y:S01]  /*0030*/  LDCU.64 UR4, c[0x0][0x358] ;  /* 0x00006b00ff0477ac */ /* 0x000ee20008000a00 */
[----:B------:R-:W-:Y:S01]  /*0040*/  MOV R10, 0x0 ;  /* 0x00000000000a7802 */ /* 0x000fe20000000f00 */
[----:B0-----:R-:W-:Y:S01]  /*0050*/  VIADD R1, R1, 0xfffffff0 ;  /* 0xfffffff001017836 */ /* 0x001fe20000000000 */
[----:B------:R-:W0:Y:S04]  /*0060*/  LDCU UR6, c[0x0][0x2f8] ;  /* 0x00005f00ff0677ac */ /* 0x000e280008000800 */
[----:B------:R-:W4:Y:S01]  /*0070*/  LDC R12, c[0x0][0x388] ;  /* 0x0000e200ff0c7b82 */ /* 0x000f220000000800 */
[----:B------:R-:W5:Y:S07]  /*0080*/  LDCU.64 UR8, c[0x4][0x8] ;  /* 0x01000100ff0877ac */ /* 0x000f6e0008000a00 */
[----:B------:R-:W3:Y:S01]  /*0090*/  LDC.64 R10, c[0x4][R10] ;  /* 0x010000000a0a7b82 */ /* 0x000ee20000000a00 */
[----:B0-----:R-:W-:Y:S01]  /*00a0*/  IADD3 R6, P0, PT, R1, UR6, RZ ;  /* 0x0000000601067c10 */ /* 0x001fe2000ff1e0ff */
[----:B-----5:R-:W-:Y:S01]  /*00b0*/  IMAD.U32 R4, RZ, RZ, UR8 ;  /* 0x00000008ff047e24 */ /* 0x020fe2000f8e00ff */
[----:B-1----:R0:W1:Y:S01]  /*00c0*/  I2F.F64.U32 R8, R5 ;  /* 0x0000000500087312 */ /* 0x0020620000201800 */
[----:B--2---:R-:W-:Y:S01]  /*00d0*/  IMAD.WIDE.U32 R2, R5, 0x4, R2 ;  /* 0x0000000405027825 */ /* 0x004fe200078e0002 */
[----:B------:R-:W-:Y:S01]  /*00e0*/  I2FP.F32.U32 R0, R5 ;  /* 0x0000000500007245 */ /* 0x000fe20000201000 */
[----:B----4-:R2:W-:Y:S04]  /*00f0*/  STL [R1], R12 ;  /* 0x0000000c01007387 */ /* 0x0105e80000100800 */
[----:B---3--:R2:W-:Y:S01]  /*0100*/  STG.E desc[UR4][R2.64], R0 ;  /* 0x0000000002007986 */ /* 0x0085e2000c101904 */
[----:B------:R-:W3:Y:S01]  /*0110*/  LDCU UR4, c[0x0][0x2fc] ;  /* 0x00005f80ff0477ac */ /* 0x000ee20008000800 */
[----:B0-----:R-:W-:-:S02]  /*0120*/  MOV R5, UR9 ;  /* 0x0000000900057c02 */ /* 0x001fc40008000f00 */
[----:B-1----:R2:W-:Y:S02]  /*0130*/  STL.64 [R1+0x8], R8 ;  /* 0x0000080801007387 */ /* 0x0025e40000100a00 */
[----:B--23--:R-:W-:-:S07]  /*0140*/  IMAD.X R7, RZ, RZ, UR4, P0 ;  /* 0x00000004ff077e24 */ /* 0x00cfce00080e06ff */
[----:B------:R-:W-:-:S07]  /*0150*/  LEPC R20, `(.L_x_0) ;  /* 0x000000001014794e */ /* 0x000fce0000000000 */
[----:B------:R-:W-:Y:S05]  /*0160*/  CALL.ABS.NOINC R10 ;  /* 0x000000000a007343 */ /* 0x000fea0003c00000 */
.L_x_0:
[----:B------:R-:W-:Y:S05]  /*0170*/  EXIT ;  /* 0x000000000000794d */ /* 0x000fea0003800000 */
.L_x_1:
[----:B------:R-:W-:-:S00]  /*0180*/  BRA `(.L_x_1) ;  /* 0xfffffffc00fc7947 */ /* 0x000fc0000383ffff */
[----:B------:R-:W-:-:S00]  /*0190*/  NOP ;  /* 0x0000000000007918 */ /* 0x000fc00000000000 */
        /* <DEDUP_REMOVED lines=14> */
.L_x_2:


//--------------------- .nv.global.init           --------------------------
	.section	.nv.global.init,"aw",@progbits
.nv.global.init:
	.type		$str,@object
	.size		$str,(.L_0 - $str)
$str:
        /*0000*/ 	.byte	0x47, 0x50, 0x55, 0x3a, 0x20, 0x25, 0x64, 0x2c, 0x64, 0x70, 0x74, 0x72, 0x3a, 0x20, 0x25, 0x66
        /*0010*/ 	.byte	0x0a, 0x00
.L_0:


//--------------------- .nv.shared.reserved.0     --------------------------
	.section	.nv.shared.reserved.0,"aw",@nobits
	.weak		__nv_reservedSMEM_offset_0_alias
	.size		__nv_reservedSMEM_offset_0_alias, 0, 64
	.other		__nv_reservedSMEM_offset_0_alias,@"STO_CUDA_RESERVED_SHARED STV_DEFAULT"
__nv_reservedSMEM_offset_0_alias:
	.zero		0
	.zero		64


//--------------------- .nv.constant0._Z5init1Pfi --------------------------
	.section	.nv.constant0._Z5init1Pfi,"a",@progbits
	.sectionflags	@""
	.align	4
.nv.constant0._Z5init1Pfi:
	.zero		908


//--------------------- SYMBOLS --------------------------

	.type		.nv.reservedSmem.offset0,@object
	.size		.nv.reservedSmem.offset0,0x4
	.type		vprintf,@function
